	.headerflags	@"EF_CUDA_TEXMODE_UNIFIED EF_CUDA_64BIT_ADDRESS EF_CUDA_ACCELERATORS EF_CUDA_SM90 EF_CUDA_VIRTUAL_SM(EF_CUDA_SM90)"
	.elftype	@"ET_EXEC"


//--------------------- .nv.info                  --------------------------
	.section	.nv.info,"",@"SHT_CUDA_INFO"
	.align	4


	//----- nvinfo : EIATTR_REGCOUNT
	.align		4
        /*0000*/ 	.byte	0x04, 0x2f
        /*0002*/ 	.short	(.L_3 - .L_2)
	.align		4
.L_2:
        /*0004*/ 	.word	index@(triton_poi_fused_add_clamp_exp_mul_sqrt_sub_55)
        /*0008*/ 	.word	0x0000000e


	//----- nvinfo : EIATTR_MIN_STACK_SIZE
	.align		4
.L_3:
        /*000c*/ 	.byte	0x04, 0x12
        /*000e*/ 	.short	(.L_5 - .L_4)
	.align		4
.L_4:
        /*0010*/ 	.word	index@(triton_poi_fused_add_clamp_exp_mul_sqrt_sub_55)
        /*0014*/ 	.word	0x00000000


	//----- nvinfo : EIATTR_FRAME_SIZE
	.align		4
.L_5:
        /*0018*/ 	.byte	0x04, 0x11
        /*001a*/ 	.short	(.L_7 - .L_6)
	.align		4
.L_6:
        /*001c*/ 	.word	index@(triton_poi_fused_add_clamp_exp_mul_sqrt_sub_55)
        /*0020*/ 	.word	0x00000000


	//----- nvinfo : EIATTR_MIN_STACK_SIZE
	.align		4
.L_7:
        /*0024*/ 	.byte	0x04, 0x12
        /*0026*/ 	.short	(.L_9 - .L_8)
	.align		4
.L_8:
        /*0028*/ 	.word	index@(triton_poi_fused_add_clamp_exp_mul_sqrt_sub_55)
        /*002c*/ 	.word	0x00000000
.L_9:


//--------------------- .nv.info.triton_poi_fused_add_clamp_exp_mul_sqrt_sub_55 --------------------------
	.section	.nv.info.triton_poi_fused_add_clamp_exp_mul_sqrt_sub_55,"",@"SHT_CUDA_INFO"
	.sectionflags	@""
	.align	4


	//----- nvinfo : EIATTR_CUDA_API_VERSION
	.align		4
        /*0000*/ 	.byte	0x04, 0x37
        /*0002*/ 	.short	(.L_11 - .L_10)
.L_10:
        /*0004*/ 	.word	0x0000007c


	//----- nvinfo : EIATTR_KPARAM_INFO
	.align		4
.L_11:
        /*0008*/ 	.byte	0x04, 0x17
        /*000a*/ 	.short	(.L_13 - .L_12)
.L_12:
        /*000c*/ 	.word	0x00000000
        /*0010*/ 	.short	0x0003
        /*0012*/ 	.short	0x0018
        /*0014*/ 	.byte	0x00, 0xf0, 0x11, 0x00


	//----- nvinfo : EIATTR_KPARAM_INFO
	.align		4
.L_13:
        /*0018*/ 	.byte	0x04, 0x17
        /*001a*/ 	.short	(.L_15 - .L_14)
.L_14:
        /*001c*/ 	.word	0x00000000
        /*0020*/ 	.short	0x0002
        /*0022*/ 	.short	0x0010
        /*0024*/ 	.byte	0x00, 0xf4, 0x21, 0x00


	//----- nvinfo : EIATTR_KPARAM_INFO
	.align		4
.L_15:
        /*0028*/ 	.byte	0x04, 0x17
        /*002a*/ 	.short	(.L_17 - .L_16)
.L_16:
        /*002c*/ 	.word	0x00000000
        /*0030*/ 	.short	0x0001
        /*0032*/ 	.short	0x0008
        /*0034*/ 	.byte	0x00, 0xf4, 0x21, 0x00


	//----- nvinfo : EIATTR_KPARAM_INFO
	.align		4
.L_17:
        /*0038*/ 	.byte	0x04, 0x17
        /*003a*/ 	.short	(.L_19 - .L_18)
.L_18:
        /*003c*/ 	.word	0x00000000
        /*0040*/ 	.short	0x0000
        /*0042*/ 	.short	0x0000
        /*0044*/ 	.byte	0x00, 0xf4, 0x21, 0x00


	//----- nvinfo : EIATTR_SPARSE_MMA_MASK
	.align		4
.L_19:
        /*0048*/ 	.byte	0x03, 0x50
        /*004a*/ 	.short	0x0000


	//----- nvinfo : EIATTR_MAXREG_COUNT
	.align		4
        /*004c*/ 	.byte	0x03, 0x1b
        /*004e*/ 	.short	0x00ff


	//----- nvinfo : EIATTR_EXIT_INSTR_OFFSETS
	.align		4
        /*0050*/ 	.byte	0x04, 0x1c
        /*0052*/ 	.short	(.L_21 - .L_20)


	//   ....[0]....
.L_20:
        /*0054*/ 	.word	0x000001e0


	//----- nvinfo : EIATTR_REQNTID
	.align		4
.L_21:
        /*0058*/ 	.byte	0x04, 0x10
        /*005a*/ 	.short	(.L_23 - .L_22)
.L_22:
        /*005c*/ 	.word	0x00000080
        /*0060*/ 	.word	0x00000001
        /*0064*/ 	.word	0x00000001


	//----- nvinfo : EIATTR_CBANK_PARAM_SIZE
	.align		4
.L_23:
        /*0068*/ 	.byte	0x03, 0x19
        /*006a*/ 	.short	0x001c


	//----- nvinfo : EIATTR_PARAM_CBANK
	.align		4
        /*006c*/ 	.byte	0x04, 0x0a
        /*006e*/ 	.short	(.L_25 - .L_24)
	.align		4
.L_24:
        /*0070*/ 	.word	index@(.nv.constant0.triton_poi_fused_add_clamp_exp_mul_sqrt_sub_55)
        /*0074*/ 	.short	0x0210
        /*0076*/ 	.short	0x001c


	//----- nvinfo : EIATTR_SW_WAR
	.align		4
.L_25:
        /*0078*/ 	.byte	0x04, 0x36
        /*007a*/ 	.short	(.L_27 - .L_26)
.L_26:
        /*007c*/ 	.word	0x00000008
.L_27:


//--------------------- .nv.callgraph             --------------------------
	.section	.nv.callgraph,"",@"SHT_CUDA_CALLGRAPH"
	.align	4
	.sectionentsize	8
	.align		4
        /*0000*/ 	.word	0x00000000
	.align		4
        /*0004*/ 	.word	0xffffffff
	.align		4
        /*0008*/ 	.word	0x00000000
	.align		4
        /*000c*/ 	.word	0xfffffffe
	.align		4
        /*0010*/ 	.word	0x00000000
	.align		4
        /*0014*/ 	.word	0xfffffffd
	.align		4
        /*0018*/ 	.word	0x00000000
	.align		4
        /*001c*/ 	.word	0xfffffffc


//--------------------- .nv.constant4             --------------------------
	.section	.nv.constant4,"a",@progbits
	.align	8
	.align		8
.nv.constant4:
        /*0000*/ 	.dword	_$_str
	.align		8
        /*0008*/ 	.dword	_$_str_$_2


//--------------------- .text.triton_poi_fused_add_clamp_exp_mul_sqrt_sub_55 --------------------------
	.section	.text.triton_poi_fused_add_clamp_exp_mul_sqrt_sub_55,"ax",@progbits
	.align	128
        .global         triton_poi_fused_add_clamp_exp_mul_sqrt_sub_55
        .type           triton_poi_fused_add_clamp_exp_mul_sqrt_sub_55,@function
        .size           triton_poi_fused_add_clamp_exp_mul_sqrt_sub_55,(.L_x_1 - triton_poi_fused_add_clamp_exp_mul_sqrt_sub_55)
        .other          triton_poi_fused_add_clamp_exp_mul_sqrt_sub_55,@"STO_CUDA_ENTRY STV_DEFAULT"
triton_poi_fused_add_clamp_exp_mul_sqrt_sub_55:
.text.triton_poi_fused_add_clamp_exp_mul_sqrt_sub_55:
[----:B------:R-:W-:Y:S01]  /*0000*/  LDC R1, c[0x0][0x28] ;  /* 0x00000a00ff017b82 */ /* 0x000fe20000000800 */
[----:B------:R-:W1:Y:S07]  /*0010*/  S2R R0, SR_TID.X ;  /* 0x0000000000007919 */ /* 0x000e6e0000002100 */
[----:B------:R-:W2:Y:S01]  /*0020*/  LDC.64 R4, c[0x0][0x218] ;  /* 0x00008600ff047b82 */ /* 0x000ea20000000a00 */
[----:B------:R-:W-:Y:S01]  /*0030*/  ULDC.64 UR4, c[0x0][0x208] ;  /* 0x0000820000047ab9 */ /* 0x000fe20000000a00 */
[----:B------:R-:W3:Y:S06]  /*0040*/  S2R R9, SR_CTAID.X ;  /* 0x0000000000097919 */ /* 0x000eec0000002500 */
[----:B------:R-:W4:Y:S08]  /*0050*/  LDC.64 R2, c[0x0][0x210] ;  /* 0x00008400ff027b82 */ /* 0x000f300000000a00 */
[----:B------:R-:W5:Y:S01]  /*0060*/  LDC.64 R6, c[0x0][0x220] ;  /* 0x00008800ff067b82 */ /* 0x000f620000000a00 */
[----:B-1----:R-:W-:-:S04]  /*0070*/  SHF.L.U32 R0, R0, 0x1, RZ ;  /* 0x0000000100007819 */ /* 0x002fc800000006ff */
[----:B------:R-:W-:-:S04]  /*0080*/  LOP3.LUT R0, R0, 0xfe, RZ, 0xc0, !PT ;  /* 0x000000fe00007812 */ /* 0x000fc800078ec0ff */
[----:B---3--:R-:W-:-:S05]  /*0090*/  LEA R9, R9, R0, 0x8 ;  /* 0x0000000009097211 */ /* 0x008fca00078e40ff */
[----:B--2---:R-:W-:-:S04]  /*00a0*/  IMAD.WIDE R4, R9, 0x4, R4 ;  /* 0x0000000409047825 */ /* 0x004fc800078e0204 */
[C---:B----4-:R-:W-:Y:S02]  /*00b0*/  IMAD.WIDE R2, R9.reuse, 0x4, R2 ;  /* 0x0000000409027825 */ /* 0x050fe400078e0202 */
[----:B------:R-:W2:Y:S02]  /*00c0*/  LDG.E.64 R4, desc[UR4][R4.64] ;  /* 0x0000000404047981 */ /* 0x000ea4000c1e1b00 */
[----:B-----5:R-:W-:Y:S02]  /*00d0*/  IMAD.WIDE R6, R9, 0x4, R6 ;  /* 0x0000000409067825 */ /* 0x020fe400078e0206 */
[----:B------:R-:W2:Y:S04]  /*00e0*/  LDG.E.64 R8, desc[UR4][R2.64] ;  /* 0x0000000402087981 */ /* 0x000ea8000c1e1b00 */
[----:B------:R-:W3:Y:S01]  /*00f0*/  LDG.E.64 R6, desc[UR4][R6.64] ;  /* 0x0000000406067981 */ /* 0x000ee2000c1e1b00 */
[----:B--2---:R-:W-:Y:S01]  /*0100*/  FADD R11, R8, R4 ;  /* 0x00000004080b7221 */ /* 0x004fe20000000000 */
[----:B------:R-:W-:-:S03]  /*0110*/  FADD R0, R9, R5 ;  /* 0x0000000509007221 */ /* 0x000fc60000000000 */
[----:B---3--:R-:W-:Y:S01]  /*0120*/  FFMA R11, R6, -2, R11 ;  /* 0xc0000000060b7823 */ /* 0x008fe2000000000b */
[----:B------:R-:W-:Y:S01]  /*0130*/  FFMA R0, R7, -2, R0 ;  /* 0xc000000007007823 */ /* 0x000fe20000000000 */
[----:B------:R-:W-:-:S03]  /*0140*/  HFMA2.MMA R8, -RZ, RZ, 0.6875, 0 ;  /* 0x39800000ff087435 */ /* 0x000fc600000001ff */
[C---:B------:R-:W-:Y:S02]  /*0150*/  FSETP.GTU.AND P0, PT, R11.reuse, RZ, PT ;  /* 0x000000ff0b00720b */ /* 0x040fe40003f0c000 */
[C---:B------:R-:W-:Y:S02]  /*0160*/  FSETP.GTU.AND P1, PT, R0.reuse, RZ, PT ;  /* 0x000000ff0000720b */ /* 0x040fe40003f2c000 */
[----:B------:R-:W-:Y:S02]  /*0170*/  FSEL R11, R11, RZ, P0 ;  /* 0x000000ff0b0b7208 */ /* 0x000fe40000000000 */
[----:B------:R-:W-:-:S03]  /*0180*/  FSEL R0, R0, RZ, P1 ;  /* 0x000000ff00007208 */ /* 0x000fc60000800000 */
[-C--:B------:R-:W-:Y:S02]  /*0190*/  FFMA R11, R11, R8.reuse, 9.9999997473787516356e-06 ;  /* 0x3727c5ac0b0b7423 */ /* 0x080fe40000000008 */
[----:B------:R-:W-:Y:S02]  /*01a0*/  FFMA R0, R0, R8, 9.9999997473787516356e-06 ;  /* 0x3727c5ac00007423 */ /* 0x000fe40000000008 */
[----:B------:R-:W-:Y:S08]  /*01b0*/  MUFU.SQRT R4, R11 ;  /* 0x0000000b00047308 */ /* 0x000ff00000002000 */
[----:B------:R-:W1:Y:S02]  /*01c0*/  MUFU.SQRT R5, R0 ;  /* 0x0000000000057308 */ /* 0x000e640000002000 */
[----:B-1----:R-:W-:Y:S01]  /*01d0*/  STG.E.64 desc[UR4][R2.64], R4 ;  /* 0x0000000402007986 */ /* 0x002fe2000c101b04 */
[----:B------:R-:W-:Y:S05]  /*01e0*/  EXIT ;  /* 0x000000000000794d */ /* 0x000fea0003800000 */
.L_x_0:
[----:B------:R-:W-:-:S00]  /*01f0*/  BRA `(.L_x_0) ;  /* 0xfffffffc00fc7947 */ /* 0x000fc0000383ffff */
[----:B------:R-:W-:-:S00]  /*0200*/  NOP ;  /* 0x0000000000007918 */ /* 0x000fc00000000000 */
[----:B------:R-:W-:-:S00]  /*0210*/  NOP ;  /* 0x0000000000007918 */ /* 0x000fc00000000000 */
[----:B------:R-:W-:-:S00]  /*0220*/  NOP ;  /* 0x0000000000007918 */ /* 0x000fc00000000000 */
[----:B------:R-:W-:-:S00]  /*0230*/  NOP ;  /* 0x0000000000007918 */ /* 0x000fc00000000000 */
[----:B------:R-:W-:-:S00]  /*0240*/  NOP ;  /* 0x0000000000007918 */ /* 0x000fc00000000000 */
[----:B------:R-:W-:-:S00]  /*0250*/  NOP ;  /* 0x0000000000007918 */ /* 0x000fc00000000000 */
[----:B------:R-:W-:-:S00]  /*0260*/  NOP ;  /* 0x0000000000007918 */ /* 0x000fc00000000000 */
[----:B------:R-:W-:-:S00]  /*0270*/  NOP ;  /* 0x0000000000007918 */ /* 0x000fc00000000000 */
.L_x_1:


//--------------------- .nv.global.init           --------------------------
	.section	.nv.global.init,"aw",@progbits
.nv.global.init:
	.type		_$_str,@object
	.size		_$_str,(_$_str_$_2 - _$_str)
_$_str:
        /*0000*/ 	.byte	0x5f, 0x5f, 0x43, 0x55, 0x44, 0x41, 0x5f, 0x46, 0x54, 0x5a, 0x00
	.type		_$_str_$_2,@object
	.size		_$_str_$_2,(.L_1 - _$_str_$_2)
_$_str_$_2:
        /*000b*/ 	.byte	0x5f, 0x5f, 0x43, 0x55, 0x44, 0x41, 0x5f, 0x50, 0x52, 0x45, 0x43, 0x5f, 0x53, 0x51, 0x52, 0x54
        /*001b*/ 	.byte	0x00
.L_1:


//--------------------- .nv.constant0.triton_poi_fused_add_clamp_exp_mul_sqrt_sub_55 --------------------------
	.section	.nv.constant0.triton_poi_fused_add_clamp_exp_mul_sqrt_sub_55,"a",@progbits
	.sectionflags	@""
	.align	4
.nv.constant0.triton_poi_fused_add_clamp_exp_mul_sqrt_sub_55:
	.zero		556
